	.headerflags	@"EF_CUDA_TEXMODE_UNIFIED EF_CUDA_64BIT_ADDRESS EF_CUDA_ACCELERATORS EF_CUDA_SM90 EF_CUDA_VIRTUAL_SM(EF_CUDA_SM90)"
	.elftype	@"ET_EXEC"


//--------------------- .nv.info                  --------------------------
	.section	.nv.info,"",@"SHT_CUDA_INFO"
	.align	4


	//----- nvinfo : EIATTR_REGCOUNT
	.align		4
        /*0000*/ 	.byte	0x04, 0x2f
        /*0002*/ 	.short	(.L_3 - .L_2)
	.align		4
.L_2:
        /*0004*/ 	.word	index@(triton_poi_fused__native_batch_norm_legit_no_training_hardtanh_19)
        /*0008*/ 	.word	0x0000001a


	//----- nvinfo : EIATTR_MIN_STACK_SIZE
	.align		4
.L_3:
        /*000c*/ 	.byte	0x04, 0x12
        /*000e*/ 	.short	(.L_5 - .L_4)
	.align		4
.L_4:
        /*0010*/ 	.word	index@(triton_poi_fused__native_batch_norm_legit_no_training_hardtanh_19)
        /*0014*/ 	.word	0x00000000


	//----- nvinfo : EIATTR_FRAME_SIZE
	.align		4
.L_5:
        /*0018*/ 	.byte	0x04, 0x11
        /*001a*/ 	.short	(.L_7 - .L_6)
	.align		4
.L_6:
        /*001c*/ 	.word	index@(triton_poi_fused__native_batch_norm_legit_no_training_hardtanh_19)
        /*0020*/ 	.word	0x00000000


	//----- nvinfo : EIATTR_MIN_STACK_SIZE
	.align		4
.L_7:
        /*0024*/ 	.byte	0x04, 0x12
        /*0026*/ 	.short	(.L_9 - .L_8)
	.align		4
.L_8:
        /*0028*/ 	.word	index@(triton_poi_fused__native_batch_norm_legit_no_training_hardtanh_19)
        /*002c*/ 	.word	0x00000000
.L_9:


//--------------------- .nv.info.triton_poi_fused__native_batch_norm_legit_no_training_hardtanh_19 --------------------------
	.section	.nv.info.triton_poi_fused__native_batch_norm_legit_no_training_hardtanh_19,"",@"SHT_CUDA_INFO"
	.sectionflags	@""
	.align	4


	//----- nvinfo : EIATTR_CUDA_API_VERSION
	.align		4
        /*0000*/ 	.byte	0x04, 0x37
        /*0002*/ 	.short	(.L_11 - .L_10)
.L_10:
        /*0004*/ 	.word	0x0000007c


	//----- nvinfo : EIATTR_KPARAM_INFO
	.align		4
.L_11:
        /*0008*/ 	.byte	0x04, 0x17
        /*000a*/ 	.short	(.L_13 - .L_12)
.L_12:
        /*000c*/ 	.word	0x00000000
        /*0010*/ 	.short	0x0007
        /*0012*/ 	.short	0x0034
        /*0014*/ 	.byte	0x00, 0xf0, 0x11, 0x00


	//----- nvinfo : EIATTR_KPARAM_INFO
	.align		4
.L_13:
        /*0018*/ 	.byte	0x04, 0x17
        /*001a*/ 	.short	(.L_15 - .L_14)
.L_14:
        /*001c*/ 	.word	0x00000000
        /*0020*/ 	.short	0x0006
        /*0022*/ 	.short	0x0030
        /*0024*/ 	.byte	0x00, 0xf0, 0x11, 0x00


	//----- nvinfo : EIATTR_KPARAM_INFO
	.align		4
.L_15:
        /*0028*/ 	.byte	0x04, 0x17
        /*002a*/ 	.short	(.L_17 - .L_16)
.L_16:
        /*002c*/ 	.word	0x00000000
        /*0030*/ 	.short	0x0005
        /*0032*/ 	.short	0x0028
        /*0034*/ 	.byte	0x00, 0xf4, 0x21, 0x00


	//----- nvinfo : EIATTR_KPARAM_INFO
	.align		4
.L_17:
        /*0038*/ 	.byte	0x04, 0x17
        /*003a*/ 	.short	(.L_19 - .L_18)
.L_18:
        /*003c*/ 	.word	0x00000000
        /*0040*/ 	.short	0x0004
        /*0042*/ 	.short	0x0020
        /*0044*/ 	.byte	0x00, 0xf4, 0x21, 0x00


	//----- nvinfo : EIATTR_KPARAM_INFO
	.align		4
.L_19:
        /*0048*/ 	.byte	0x04, 0x17
        /*004a*/ 	.short	(.L_21 - .L_20)
.L_20:
        /*004c*/ 	.word	0x00000000
        /*0050*/ 	.short	0x0003
        /*0052*/ 	.short	0x0018
        /*0054*/ 	.byte	0x00, 0xf4, 0x21, 0x00


	//----- nvinfo : EIATTR_KPARAM_INFO
	.align		4
.L_21:
        /*0058*/ 	.byte	0x04, 0x17
        /*005a*/ 	.short	(.L_23 - .L_22)
.L_22:
        /*005c*/ 	.word	0x00000000
        /*0060*/ 	.short	0x0002
        /*0062*/ 	.short	0x0010
        /*0064*/ 	.byte	0x00, 0xf4, 0x21, 0x00


	//----- nvinfo : EIATTR_KPARAM_INFO
	.align		4
.L_23:
        /*0068*/ 	.byte	0x04, 0x17
        /*006a*/ 	.short	(.L_25 - .L_24)
.L_24:
        /*006c*/ 	.word	0x00000000
        /*0070*/ 	.short	0x0001
        /*0072*/ 	.short	0x0008
        /*0074*/ 	.byte	0x00, 0xf4, 0x21, 0x00


	//----- nvinfo : EIATTR_KPARAM_INFO
	.align		4
.L_25:
        /*0078*/ 	.byte	0x04, 0x17
        /*007a*/ 	.short	(.L_27 - .L_26)
.L_26:
        /*007c*/ 	.word	0x00000000
        /*0080*/ 	.short	0x0000
        /*0082*/ 	.short	0x0000
        /*0084*/ 	.byte	0x00, 0xf4, 0x21, 0x00


	//----- nvinfo : EIATTR_SPARSE_MMA_MASK
	.align		4
.L_27:
        /*0088*/ 	.byte	0x03, 0x50
        /*008a*/ 	.short	0x0000


	//----- nvinfo : EIATTR_MAXREG_COUNT
	.align		4
        /*008c*/ 	.byte	0x03, 0x1b
        /*008e*/ 	.short	0x00ff


	//----- nvinfo : EIATTR_EXIT_INSTR_OFFSETS
	.align		4
        /*0090*/ 	.byte	0x04, 0x1c
        /*0092*/ 	.short	(.L_29 - .L_28)


	//   ....[0]....
.L_28:
        /*0094*/ 	.word	0x00000750


	//   ....[1]....
        /*0098*/ 	.word	0x000007a0


	//----- nvinfo : EIATTR_REQNTID
	.align		4
.L_29:
        /*009c*/ 	.byte	0x04, 0x10
        /*009e*/ 	.short	(.L_31 - .L_30)
.L_30:
        /*00a0*/ 	.word	0x00000080
        /*00a4*/ 	.word	0x00000001
        /*00a8*/ 	.word	0x00000001


	//----- nvinfo : EIATTR_CBANK_PARAM_SIZE
	.align		4
.L_31:
        /*00ac*/ 	.byte	0x03, 0x19
        /*00ae*/ 	.short	0x0038


	//----- nvinfo : EIATTR_PARAM_CBANK
	.align		4
        /*00b0*/ 	.byte	0x04, 0x0a
        /*00b2*/ 	.short	(.L_33 - .L_32)
	.align		4
.L_32:
        /*00b4*/ 	.word	index@(.nv.constant0.triton_poi_fused__native_batch_norm_legit_no_training_hardtanh_19)
        /*00b8*/ 	.short	0x0210
        /*00ba*/ 	.short	0x0038


	//----- nvinfo : EIATTR_SW_WAR
	.align		4
.L_33:
        /*00bc*/ 	.byte	0x04, 0x36
        /*00be*/ 	.short	(.L_35 - .L_34)
.L_34:
        /*00c0*/ 	.word	0x00000008
.L_35:


//--------------------- .nv.callgraph             --------------------------
	.section	.nv.callgraph,"",@"SHT_CUDA_CALLGRAPH"
	.align	4
	.sectionentsize	8
	.align		4
        /*0000*/ 	.word	0x00000000
	.align		4
        /*0004*/ 	.word	0xffffffff
	.align		4
        /*0008*/ 	.word	0x00000000
	.align		4
        /*000c*/ 	.word	0xfffffffe
	.align		4
        /*0010*/ 	.word	0x00000000
	.align		4
        /*0014*/ 	.word	0xfffffffd
	.align		4
        /*0018*/ 	.word	0x00000000
	.align		4
        /*001c*/ 	.word	0xfffffffc


//--------------------- .nv.constant4             --------------------------
	.section	.nv.constant4,"a",@progbits
	.align	8
	.align		8
.nv.constant4:
        /*0000*/ 	.dword	_$_str
	.align		8
        /*0008*/ 	.dword	_$_str_$_2


//--------------------- .text.triton_poi_fused__native_batch_norm_legit_no_training_hardtanh_19 --------------------------
	.section	.text.triton_poi_fused__native_batch_norm_legit_no_training_hardtanh_19,"ax",@progbits
	.sectionflags	@"SHF_BARRIERS=1"
	.align	128
        .global         triton_poi_fused__native_batch_norm_legit_no_training_hardtanh_19
        .type           triton_poi_fused__native_batch_norm_legit_no_training_hardtanh_19,@function
        .size           triton_poi_fused__native_batch_norm_legit_no_training_hardtanh_19,(.L_x_1 - triton_poi_fused__native_batch_norm_legit_no_training_hardtanh_19)
        .other          triton_poi_fused__native_batch_norm_legit_no_training_hardtanh_19,@"STO_CUDA_ENTRY STV_DEFAULT"
triton_poi_fused__native_batch_norm_legit_no_training_hardtanh_19:
.text.triton_poi_fused__native_batch_norm_legit_no_training_hardtanh_19:
[----:B------:R-:W0:Y:S02]  /*0000*/  LDC R1, c[0x0][0x28] ;  /* 0x00000a00ff017b82 */ /* 0x000e240000000800 */
[----:B------:R-:W1:Y:S01]  /*0010*/  S2R R7, SR_TID.X ;  /* 0x0000000000077919 */ /* 0x000e620000002100 */
[----:B------:R-:W2:Y:S01]  /*0020*/  S2UR UR4, SR_CTAID.Y ;  /* 0x00000000000479c3 */ /* 0x000ea20000002600 */
[----:B------:R-:W-:Y:S01]  /*0030*/  ULDC.64 UR8, c[0x0][0x208] ;  /* 0x0000820000087ab9 */ /* 0x000fe20000000a00 */
[----:B------:R-:W3:Y:S06]  /*0040*/  S2R R12, SR_CTAID.X ;  /* 0x00000000000c7919 */ /* 0x000eec0000002500 */
[----:B------:R-:W4:Y:S08]  /*0050*/  LDC.64 R8, c[0x0][0x220] ;  /* 0x00008800ff087b82 */ /* 0x000f300000000a00 */
[----:B------:R-:W5:Y:S01]  /*0060*/  LDC.64 R4, c[0x0][0x210] ;  /* 0x00008400ff047b82 */ /* 0x000f620000000a00 */
[----:B--2---:R-:W-:-:S07]  /*0070*/  USHF.L.U32 UR4, UR4, 0x2, URZ ;  /* 0x0000000204047899 */ /* 0x004fce000800063f */
[----:B------:R-:W2:Y:S01]  /*0080*/  LDC.64 R18, c[0x0][0x218] ;  /* 0x00008600ff127b82 */ /* 0x000ea20000000a00 */
[----:B-1----:R-:W-:-:S04]  /*0090*/  LOP3.LUT R6, R7, 0x1, RZ, 0xc0, !PT ;  /* 0x0000000107067812 */ /* 0x002fc800078ec0ff */
[----:B------:R-:W-:-:S04]  /*00a0*/  LEA R10, R6, UR4, 0x1 ;  /* 0x00000004060a7c11 */ /* 0x000fc8000f8e08ff */
[----:B------:R-:W-:Y:S02]  /*00b0*/  SHF.R.S32.HI R3, RZ, 0x1f, R10 ;  /* 0x0000001fff037819 */ /* 0x000fe4000001140a */
[----:B------:R-:W-:Y:S02]  /*00c0*/  ISETP.GE.AND P1, PT, R10, 0x200, PT ;  /* 0x000002000a00780c */ /* 0x000fe40003f26270 */
[----:B------:R-:W-:Y:S02]  /*00d0*/  LEA.HI R11, R3, R10, RZ, 0x7 ;  /* 0x0000000a030b7211 */ /* 0x000fe400078f38ff */
[----:B------:R-:W-:Y:S02]  /*00e0*/  CS2R R2, SRZ ;  /* 0x0000000000027805 */ /* 0x000fe4000001ff00 */
[----:B------:R-:W-:-:S05]  /*00f0*/  LOP3.LUT R17, R11, 0xffffff80, RZ, 0xc0, !PT ;  /* 0xffffff800b117812 */ /* 0x000fca00078ec0ff */
[----:B------:R-:W-:-:S04]  /*0100*/  IMAD.IADD R17, R10, 0x1, -R17 ;  /* 0x000000010a117824 */ /* 0x000fc800078e0a11 */
[----:B----4-:R-:W-:-:S05]  /*0110*/  IMAD.WIDE R8, R17, 0x4, R8 ;  /* 0x0000000411087825 */ /* 0x010fca00078e0208 */
[----:B------:R1:W4:Y:S01]  /*0120*/  @!P1 LDG.E.EL.64 R2, desc[UR8][R8.64] ;  /* 0x0000000808029981 */ /* 0x000322000c2e1b00 */
[----:B------:R-:W-:Y:S01]  /*0130*/  SHF.R.U32.HI R15, RZ, 0x1, R7 ;  /* 0x00000001ff0f7819 */ /* 0x000fe20000011607 */
[----:B--2---:R-:W-:Y:S01]  /*0140*/  IMAD.WIDE R18, R17, 0x4, R18 ;  /* 0x0000000411127825 */ /* 0x004fe200078e0212 */
[----:B------:R-:W-:Y:S02]  /*0150*/  LOP3.LUT R0, R7, 0x40, RZ, 0xc0, !PT ;  /* 0x0000004007007812 */ /* 0x000fe400078ec0ff */
[----:B------:R-:W-:Y:S02]  /*0160*/  SGXT.U32 R15, R15, 0x5 ;  /* 0x000000050f0f781a */ /* 0x000fe40000000000 */
[----:B------:R-:W-:Y:S02]  /*0170*/  SHF.R.U32.HI R0, RZ, 0x1, R0 ;  /* 0x00000001ff007819 */ /* 0x000fe40000011600 */
[----:B------:R-:W-:Y:S01]  /*0180*/  SHF.R.S32.HI R11, RZ, 0x7, R11 ;  /* 0x00000007ff0b7819 */ /* 0x000fe2000001140b */
[----:B-1----:R-:W1:Y:S01]  /*0190*/  LDC.64 R8, c[0x0][0x230] ;  /* 0x00008c00ff087b82 */ /* 0x002e620000000a00 */
[----:B------:R-:W-:Y:S01]  /*01a0*/  LOP3.LUT R15, R15, R0, RZ, 0xfc, !PT ;  /* 0x000000000f0f7212 */ /* 0x000fe200078efcff */
[----:B---3--:R-:W-:-:S05]  /*01b0*/  IMAD.SHL.U32 R0, R12, 0x40, RZ ;  /* 0x000000400c007824 */ /* 0x008fca00078e00ff */
[----:B------:R-:W-:Y:S01]  /*01c0*/  LOP3.LUT R14, R15, R0, RZ, 0xfc, !PT ;  /* 0x000000000f0e7212 */ /* 0x000fe200078efcff */
[----:B------:R-:W2:Y:S03]  /*01d0*/  LDC.64 R12, c[0x0][0x228] ;  /* 0x00008a00ff0c7b82 */ /* 0x000ea60000000a00 */
[C---:B------:R-:W-:Y:S01]  /*01e0*/  ISETP.GE.AND P0, PT, R14.reuse, 0x31, PT ;  /* 0x000000310e00780c */ /* 0x040fe20003f06270 */
[----:B------:R-:W-:-:S03]  /*01f0*/  IMAD R14, R14, 0x80, R17 ;  /* 0x000000800e0e7824 */ /* 0x000fc600078e0211 */
[----:B------:R-:W-:Y:S01]  /*0200*/  ISETP.LT.AND P0, PT, R10, 0x200, !P0 ;  /* 0x000002000a00780c */ /* 0x000fe20004701270 */
[----:B------:R-:W-:-:S04]  /*0210*/  IMAD R11, R11, 0x1880, R14 ;  /* 0x000018800b0b7824 */ /* 0x000fc800078e020e */
[----:B-----5:R-:W-:Y:S01]  /*0220*/  IMAD.WIDE R20, R11, 0x4, R4 ;  /* 0x000000040b147825 */ /* 0x020fe200078e0204 */
[----:B------:R-:W-:Y:S02]  /*0230*/  CS2R R4, SRZ ;  /* 0x0000000000047805 */ /* 0x000fe4000001ff00 */
[----:B------:R-:W-:-:S05]  /*0240*/  CS2R R10, SRZ ;  /* 0x00000000000a7805 */ /* 0x000fca000001ff00 */
[----:B------:R-:W3:Y:S04]  /*0250*/  @P0 LDG.E.EL.64 R4, desc[UR8][R20.64] ;  /* 0x0000000814040981 */ /* 0x000ee8000c2e1b00 */
[----:B------:R-:W3:Y:S01]  /*0260*/  @!P1 LDG.E.EL.64 R10, desc[UR8][R18.64] ;  /* 0x00000008120a9981 */ /* 0x000ee2000c2e1b00 */
[----:B--2---:R-:W-:Y:S01]  /*0270*/  IMAD.WIDE R22, R17, 0x4, R12 ;  /* 0x0000000411167825 */ /* 0x004fe200078e020c */
[----:B------:R-:W-:-:S03]  /*0280*/  CS2R R12, SRZ ;  /* 0x00000000000c7805 */ /* 0x000fc6000001ff00 */
[----:B-1----:R-:W-:Y:S01]  /*0290*/  IMAD.WIDE R16, R17, 0x4, R8 ;  /* 0x0000000411107825 */ /* 0x002fe200078e0208 */
[----:B------:R-:W-:-:S04]  /*02a0*/  CS2R R8, SRZ ;  /* 0x0000000000087805 */ /* 0x000fc8000001ff00 */
[----:B------:R1:W2:Y:S04]  /*02b0*/  @!P1 LDG.E.EL.64 R12, desc[UR8][R16.64] ;  /* 0x00000008100c9981 */ /* 0x0002a8000c2e1b00 */
[----:B------:R-:W2:Y:S01]  /*02c0*/  @!P1 LDG.E.EL.64 R8, desc[UR8][R22.64] ;  /* 0x0000000816089981 */ /* 0x000ea2000c2e1b00 */
[----:B-1----:R-:W-:Y:S01]  /*02d0*/  IMAD.MOV.U32 R17, RZ, RZ, 0x3e800000 ;  /* 0x3e800000ff117424 */ /* 0x002fe200078e00ff */
[----:B------:R-:W1:Y:S01]  /*02e0*/  S2UR UR6, SR_CgaCtaId ;  /* 0x00000000000679c3 */ /* 0x000e620000008800 */
[----:B------:R-:W-:Y:S02]  /*02f0*/  UMOV UR5, 0x400 ;  /* 0x0000040000057882 */ /* 0x000fe40000000000 */
[----:B-1----:R-:W-:Y:S01]  /*0300*/  UPRMT UR5, UR6, 0x654, UR5 ;  /* 0x0000065406057896 */ /* 0x002fe20008000005 */
[----:B------:R-:W-:Y:S01]  /*0310*/  LOP3.LUT R0, R0, 0x3f, R7, 0xf8, !PT ;  /* 0x0000003f00007812 */ /* 0x000fe200078ef807 */
[----:B----4-:R-:W-:Y:S01]  /*0320*/  FADD R2, R2, 9.9999997473787516356e-06 ;  /* 0x3727c5ac02027421 */ /* 0x010fe20000000000 */
[----:B------:R-:W-:-:S03]  /*0330*/  FADD R3, R3, 9.9999997473787516356e-06 ;  /* 0x3727c5ac03037421 */ /* 0x000fc60000000000 */
[----:B------:R-:W1:Y:S08]  /*0340*/  MUFU.SQRT R14, R2 ;  /* 0x00000002000e7308 */ /* 0x000e700000002000 */
[----:B------:R-:W4:Y:S01]  /*0350*/  MUFU.SQRT R18, R3 ;  /* 0x0000000300127308 */ /* 0x000f220000002000 */
[C---:B-1----:R-:W-:Y:S02]  /*0360*/  FSETP.GT.AND P0, PT, R14.reuse, 8.50705917302346158658e+37, PT ;  /* 0x7e8000000e00780b */ /* 0x042fe40003f04000 */
[----:B------:R-:W-:-:S02]  /*0370*/  FSETP.GEU.AND P2, PT, R14, 1.175494350822287508e-38, PT ;  /* 0x008000000e00780b */ /* 0x000fc40003f4e000 */
[C---:B----4-:R-:W-:Y:S02]  /*0380*/  FSETP.GT.AND P1, PT, R18.reuse, 8.50705917302346158658e+37, PT ;  /* 0x7e8000001200780b */ /* 0x050fe40003f24000 */
[----:B------:R-:W-:-:S07]  /*0390*/  FSETP.GEU.AND P3, PT, R18, 1.175494350822287508e-38, PT ;  /* 0x008000001200780b */ /* 0x000fce0003f6e000 */
[----:B------:R-:W-:-:S04]  /*03a0*/  @P0 FMUL R14, R14, 0.25 ;  /* 0x3e8000000e0e0820 */ /* 0x000fc80000400000 */
[----:B------:R-:W-:Y:S01]  /*03b0*/  @!P2 FMUL R14, R14, 16777216 ;  /* 0x4b8000000e0ea820 */ /* 0x000fe20000400000 */
[----:B------:R-:W-:-:S04]  /*03c0*/  @P1 FMUL R18, R18, 0.25 ;  /* 0x3e80000012121820 */ /* 0x000fc80000400000 */
[----:B------:R-:W-:Y:S01]  /*03d0*/  @!P3 FMUL R18, R18, 16777216 ;  /* 0x4b8000001212b820 */ /* 0x000fe20000400000 */
[----:B------:R-:W1:Y:S01]  /*03e0*/  MUFU.RCP R14, R14 ;  /* 0x0000000e000e7308 */ /* 0x000e620000001000 */
[----:B------:R-:W-:-:S07]  /*03f0*/  FSEL R3, R17, 1, P0 ;  /* 0x3f80000011037808 */ /* 0x000fce0000000000 */
[----:B------:R-:W4:Y:S01]  /*0400*/  MUFU.RCP R18, R18 ;  /* 0x0000001200127308 */ /* 0x000f220000001000 */
[----:B------:R-:W-:Y:S01]  /*0410*/  FSEL R17, R17, 1, P1 ;  /* 0x3f80000011117808 */ /* 0x000fe20000800000 */
[----:B------:R-:W-:Y:S01]  /*0420*/  @!P2 FMUL R3, R3, 16777216 ;  /* 0x4b8000000303a820 */ /* 0x000fe20000400000 */
[----:B---3--:R-:W-:-:S03]  /*0430*/  FADD R4, -R10, R4 ;  /* 0x000000040a047221 */ /* 0x008fc60000000100 */
[----:B------:R-:W-:Y:S01]  /*0440*/  @!P3 FMUL R17, R17, 16777216 ;  /* 0x4b8000001111b820 */ /* 0x000fe20000400000 */
[----:B-1----:R-:W-:Y:S01]  /*0450*/  FMUL R3, R14, R3 ;  /* 0x000000030e037220 */ /* 0x002fe20000400000 */
[----:B------:R-:W-:-:S03]  /*0460*/  FADD R5, -R11, R5 ;  /* 0x000000050b057221 */ /* 0x000fc60000000100 */
[----:B------:R-:W-:Y:S01]  /*0470*/  FMUL R3, R4, R3 ;  /* 0x0000000304037220 */ /* 0x000fe20000400000 */
[----:B----4-:R-:W-:-:S03]  /*0480*/  FMUL R2, R18, R17 ;  /* 0x0000001112027220 */ /* 0x010fc60000400000 */
[----:B--2---:R-:W-:Y:S01]  /*0490*/  FFMA R3, R3, R8, R12 ;  /* 0x0000000803037223 */ /* 0x004fe2000000000c */
[----:B------:R-:W-:-:S04]  /*04a0*/  FMUL R2, R5, R2 ;  /* 0x0000000205027220 */ /* 0x000fc80000400000 */
[----:B------:R-:W-:Y:S01]  /*04b0*/  FFMA R2, R2, R9, R13 ;  /* 0x0000000902027223 */ /* 0x000fe2000000000d */
[----:B------:R-:W-:-:S04]  /*04c0*/  FSETP.GTU.AND P0, PT, R3, RZ, PT ;  /* 0x000000ff0300720b */ /* 0x000fc80003f0c000 */
[C---:B------:R-:W-:Y:S02]  /*04d0*/  FSETP.GTU.AND P1, PT, R2.reuse, RZ, PT ;  /* 0x000000ff0200720b */ /* 0x040fe40003f2c000 */
[----:B------:R-:W-:Y:S02]  /*04e0*/  FSEL R8, R3, RZ, P0 ;  /* 0x000000ff03087208 */ /* 0x000fe40000000000 */
[----:B------:R-:W-:Y:S02]  /*04f0*/  FSEL R9, R2, RZ, P1 ;  /* 0x000000ff02097208 */ /* 0x000fe40000800000 */
[----:B------:R-:W-:Y:S02]  /*0500*/  FSETP.GEU.AND P2, PT, R8, 6, PT ;  /* 0x40c000000800780b */ /* 0x000fe40003f4e000 */
[----:B------:R-:W-:Y:S01]  /*0510*/  FSETP.GEU.AND P3, PT, R9, 6, PT ;  /* 0x40c000000900780b */ /* 0x000fe20003f6e000 */
[C---:B------:R-:W-:Y:S01]  /*0520*/  IMAD.SHL.U32 R2, R6.reuse, 0x80, RZ ;  /* 0x0000008006027824 */ /* 0x040fe200078e00ff */
[----:B------:R-:W-:-:S02]  /*0530*/  LEA R6, R6, UR5, 0x3 ;  /* 0x0000000506067c11 */ /* 0x000fc4000f8e18ff */
[----:B------:R-:W-:Y:S02]  /*0540*/  FSETP.NAN.AND P0, PT, R8, R8, PT ;  /* 0x000000080800720b */ /* 0x000fe40003f08000 */
[----:B------:R-:W-:Y:S02]  /*0550*/  LOP3.LUT R15, R15, R2, RZ, 0xfc, !PT ;  /* 0x000000020f0f7212 */ /* 0x000fe400078efcff */
[----:B------:R-:W-:Y:S02]  /*0560*/  LEA.HI R2, R2, UR5, RZ, 0x1c ;  /* 0x0000000502027c11 */ /* 0x000fe4000f8fe0ff */
[----:B------:R-:W-:Y:S01]  /*0570*/  FSETP.NAN.AND P1, PT, R9, R9, PT ;  /* 0x000000090900720b */ /* 0x000fe20003f28000 */
[C---:B------:R-:W-:Y:S01]  /*0580*/  IMAD R11, R15.reuse, 0x4, R6 ;  /* 0x000000040f0b7824 */ /* 0x040fe200078e0206 */
[----:B------:R-:W-:Y:S01]  /*0590*/  @P2 SEL R8, R8, 0x40c00000, P0 ;  /* 0x40c0000008082807 */ /* 0x000fe20000000000 */
[----:B------:R-:W-:Y:S01]  /*05a0*/  IMAD R10, R15, 0x4, R2 ;  /* 0x000000040f0a7824 */ /* 0x000fe200078e0202 */
[----:B------:R-:W-:-:S03]  /*05b0*/  @P3 SEL R9, R9, 0x40c00000, P1 ;  /* 0x40c0000009093807 */ /* 0x000fc60000800000 */
[----:B------:R1:W-:Y:S04]  /*05c0*/  STS [R11], R8 ;  /* 0x000000080b007388 */ /* 0x0003e80000000800 */
[----:B------:R2:W-:Y:S01]  /*05d0*/  STS [R10+0x104], R9 ;  /* 0x000104090a007388 */ /* 0x0005e20000000800 */
[----:B------:R-:W-:-:S04]  /*05e0*/  SHF.R.U32.HI R3, RZ, 0x4, R7 ;  /* 0x00000004ff037819 */ /* 0x000fc80000011607 */
[----:B------:R-:W-:Y:S02]  /*05f0*/  LOP3.LUT R3, R3, 0x4, RZ, 0xc0, !PT ;  /* 0x0000000403037812 */ /* 0x000fe400078ec0ff */
[----:B------:R-:W-:-:S03]  /*0600*/  LOP3.LUT R6, R7, 0x7f, RZ, 0xc0, !PT ;  /* 0x0000007f07067812 */ /* 0x000fc600078ec0ff */
[----:B------:R-:W-:-:S04]  /*0610*/  VIADD R3, R3, UR5 ;  /* 0x0000000503037c36 */ /* 0x000fc80008000000 */
[----:B------:R-:W-:Y:S01]  /*0620*/  IMAD R12, R6, 0x4, R3 ;  /* 0x00000004060c7824 */ /* 0x000fe200078e0203 */
[----:B------:R-:W-:Y:S01]  /*0630*/  BAR.SYNC.DEFER_BLOCKING 0x0 ;  /* 0x0000000000007b1d */ /* 0x000fe20000010000 */
[----:B------:R-:W-:-:S07]  /*0640*/  SHF.R.U32.HI R4, RZ, 0x6, R7 ;  /* 0x00000006ff047819 */ /* 0x000fce0000011607 */
[----:B------:R-:W3:Y:S01]  /*0650*/  LDC.64 R2, c[0x0][0x238] ;  /* 0x00008e00ff027b82 */ /* 0x000ee20000000a00 */
[----:B------:R-:W-:Y:S01]  /*0660*/  SGXT.U32 R4, R4, 0x1 ;  /* 0x000000010404781a */ /* 0x000fe20000000000 */
[----:B------:R-:W4:Y:S03]  /*0670*/  LDS R13, [R12] ;  /* 0x000000000c0d7984 */ /* 0x000f260000000800 */
[----:B------:R-:W-:Y:S02]  /*0680*/  LOP3.LUT R5, R4, UR4, RZ, 0xfc, !PT ;  /* 0x0000000404057c12 */ /* 0x000fe4000f8efcff */
[----:B------:R-:W-:Y:S02]  /*0690*/  LOP3.LUT R7, R6, 0x80, RZ, 0xfc, !PT ;  /* 0x0000008006077812 */ /* 0x000fe400078efcff */
[----:B------:R-:W-:Y:S02]  /*06a0*/  ISETP.GE.AND P0, PT, R0, 0x31, PT ;  /* 0x000000310000780c */ /* 0x000fe40003f06270 */
[----:B------:R-:W-:-:S02]  /*06b0*/  LOP3.LUT R4, R5, 0x2, RZ, 0xfc, !PT ;  /* 0x0000000205047812 */ /* 0x000fc400078efcff */
[----:B------:R-:W-:Y:S02]  /*06c0*/  SHF.R.U32.HI R7, RZ, 0x4, R7 ;  /* 0x00000004ff077819 */ /* 0x000fe40000011607 */
[----:B------:R-:W-:Y:S02]  /*06d0*/  ISETP.LT.AND P1, PT, R5, 0x200, !P0 ;  /* 0x000002000500780c */ /* 0x000fe40004721270 */
[----:B------:R-:W-:Y:S02]  /*06e0*/  ISETP.LT.AND P0, PT, R4, 0x200, !P0 ;  /* 0x000002000400780c */ /* 0x000fe40004701270 */
[----:B-1----:R-:W-:Y:S01]  /*06f0*/  LOP3.LUT R8, R7, 0xc, RZ, 0xc0, !PT ;  /* 0x0000000c07087812 */ /* 0x002fe200078ec0ff */
[----:B------:R-:W-:-:S04]  /*0700*/  IMAD R7, R5, 0x31, R0 ;  /* 0x0000003105077824 */ /* 0x000fc800078e0200 */
[----:B---3--:R-:W-:-:S04]  /*0710*/  IMAD.WIDE R4, R7, 0x4, R2 ;  /* 0x0000000407047825 */ /* 0x008fc800078e0202 */
[----:B--2---:R-:W-:-:S04]  /*0720*/  VIADD R9, R8, UR5 ;  /* 0x0000000508097c36 */ /* 0x004fc80008000000 */
[----:B------:R-:W-:Y:S01]  /*0730*/  IMAD R9, R6, 0x4, R9 ;  /* 0x0000000406097824 */ /* 0x000fe200078e0209 */
[----:B----4-:R1:W-:Y:S01]  /*0740*/  @P1 STG.E desc[UR8][R4.64], R13 ;  /* 0x0000000d04001986 */ /* 0x0103e2000c101908 */
[----:B------:R-:W-:Y:S05]  /*0750*/  @!P0 EXIT ;  /* 0x000000000000894d */ /* 0x000fea0003800000 */
[----:B------:R-:W0:Y:S01]  /*0760*/  LDS R9, [R9+0x200] ;  /* 0x0002000009097984 */ /* 0x000e220000000800 */
[----:B------:R-:W-:-:S04]  /*0770*/  VIADD R7, R7, 0x62 ;  /* 0x0000006207077836 */ /* 0x000fc80000000000 */
[----:B------:R-:W-:-:S05]  /*0780*/  IMAD.WIDE R2, R7, 0x4, R2 ;  /* 0x0000000407027825 */ /* 0x000fca00078e0202 */
[----:B0-----:R-:W-:Y:S01]  /*0790*/  STG.E desc[UR8][R2.64], R9 ;  /* 0x0000000902007986 */ /* 0x001fe2000c101908 */
[----:B------:R-:W-:Y:S05]  /*07a0*/  EXIT ;  /* 0x000000000000794d */ /* 0x000fea0003800000 */
.L_x_0:
[----:B------:R-:W-:-:S00]  /*07b0*/  BRA `(.L_x_0) ;  /* 0xfffffffc00fc7947 */ /* 0x000fc0000383ffff */
[----:B------:R-:W-:-:S00]  /*07c0*/  NOP ;  /* 0x0000000000007918 */ /* 0x000fc00000000000 */
        /* <DEDUP_REMOVED lines=11> */
.L_x_1:


//--------------------- .nv.global.init           --------------------------
	.section	.nv.global.init,"aw",@progbits
.nv.global.init:
	.type		_$_str,@object
	.size		_$_str,(_$_str_$_2 - _$_str)
_$_str:
        /*0000*/ 	.byte	0x5f, 0x5f, 0x43, 0x55, 0x44, 0x41, 0x5f, 0x46, 0x54, 0x5a, 0x00
	.type		_$_str_$_2,@object
	.size		_$_str_$_2,(.L_1 - _$_str_$_2)
_$_str_$_2:
        /*000b*/ 	.byte	0x5f, 0x5f, 0x43, 0x55, 0x44, 0x41, 0x5f, 0x50, 0x52, 0x45, 0x43, 0x5f, 0x53, 0x51, 0x52, 0x54
        /*001b*/ 	.byte	0x00
.L_1:


//--------------------- .nv.shared.triton_poi_fused__native_batch_norm_legit_no_training_hardtanh_19 --------------------------
	.section	.nv.shared.triton_poi_fused__native_batch_norm_legit_no_training_hardtanh_19,"aw",@nobits
	.sectionflags	@""
	.align	16
	.zero		1024


//--------------------- .nv.constant0.triton_poi_fused__native_batch_norm_legit_no_training_hardtanh_19 --------------------------
	.section	.nv.constant0.triton_poi_fused__native_batch_norm_legit_no_training_hardtanh_19,"a",@progbits
	.sectionflags	@""
	.align	4
.nv.constant0.triton_poi_fused__native_batch_norm_legit_no_training_hardtanh_19:
	.zero		584
